//
// Generated by NVIDIA NVVM Compiler
//
// Compiler Build ID: CL-36424714
// Cuda compilation tools, release 13.0, V13.0.88
// Based on NVVM 20.0.0
//

.version 9.0
.target sm_100
.address_size 64

	// .globl	_Z7kernel1Pfii
.extern .shared .align 16 .b8 s[];

.visible .entry _Z7kernel1Pfii(
	.param .u64 .ptr .align 1 _Z7kernel1Pfii_param_0,
	.param .u32 _Z7kernel1Pfii_param_1,
	.param .u32 _Z7kernel1Pfii_param_2
)
{
	.reg .pred 	%p<6>;
	.reg .b32 	%r<43>;
	.reg .b32 	%f<17>;
	.reg .b64 	%rd<9>;

	ld.param.u64 	%rd5, [_Z7kernel1Pfii_param_0];
	ld.param.u32 	%r12, [_Z7kernel1Pfii_param_1];
	ld.param.u32 	%r42, [_Z7kernel1Pfii_param_2];
	cvta.to.global.u64 	%rd1, %rd5;
	mov.u32 	%r14, %ctaid.x;
	mov.u32 	%r1, %tid.x;
	mov.u32 	%r2, %tid.y;
	mul.lo.s32 	%r15, %r12, %r14;
	mul.lo.s32 	%r3, %r15, %r42;
	mul.lo.s32 	%r4, %r42, %r1;
	add.s32 	%r16, %r4, %r2;
	add.s32 	%r17, %r16, %r3;
	mul.wide.s32 	%rd6, %r17, 4;
	add.s64 	%rd8, %rd1, %rd6;
	ld.global.f32 	%f1, [%rd8];
	shl.b32 	%r18, %r16, 2;
	mov.u32 	%r19, s;
	add.s32 	%r5, %r19, %r18;
	st.shared.f32 	[%r5], %f1;
	setp.lt.s32 	%p1, %r42, 2;
	@%p1 bra 	$L__BB0_3;
	shl.b32 	%r20, %r42, 8;
	sub.s32 	%r6, 8223, %r20;
	mov.u32 	%r41, %r42;
	mov.f32 	%f15, %f1;
$L__BB0_2:
	shr.u32 	%r8, %r41, 1;
	mov.b32 	%r21, %f15;
	shfl.sync.down.b32	%r22|%p2, %r21, %r8, %r6, -1;
	mov.b32 	%f8, %r22;
	min.f32 	%f15, %f15, %f8;
	setp.gt.u32 	%p3, %r41, 3;
	mov.u32 	%r41, %r8;
	@%p3 bra 	$L__BB0_2;
$L__BB0_3:
	shl.b32 	%r23, %r4, 2;
	add.s32 	%r25, %r19, %r23;
	ld.shared.f32 	%f9, [%r25];
	add.f32 	%f10, %f9, %f1;
	st.shared.f32 	[%r5], %f10;
	bar.sync 	0;
	setp.ne.s32 	%p4, %r1, 0;
	@%p4 bra 	$L__BB0_5;
	shl.b32 	%r33, %r2, 2;
	add.s32 	%r35, %r19, %r33;
	ld.shared.f32 	%f16, [%r35];
	add.s32 	%r36, %r3, %r2;
	mul.wide.s32 	%rd7, %r36, 4;
	add.s64 	%rd8, %rd1, %rd7;
	bra.uni 	$L__BB0_8;
$L__BB0_5:
	add.s32 	%r26, %r12, -1;
	setp.ne.s32 	%p5, %r1, %r26;
	@%p5 bra 	$L__BB0_7;
	ld.shared.f32 	%f16, [%r5];
	sub.s32 	%r42, %r4, %r42;
	bra.uni 	$L__BB0_8;
$L__BB0_7:
	ld.shared.f32 	%f11, [%r5];
	sub.s32 	%r27, %r4, %r42;
	add.s32 	%r28, %r27, %r2;
	shl.b32 	%r29, %r28, 2;
	add.s32 	%r31, %r19, %r29;
	ld.shared.f32 	%f12, [%r31];
	add.f32 	%f16, %f11, %f12;
	shl.b32 	%r32, %r42, 1;
	add.s32 	%r42, %r27, %r32;
$L__BB0_8:
	add.s32 	%r37, %r42, %r2;
	shl.b32 	%r38, %r37, 2;
	add.s32 	%r40, %r19, %r38;
	ld.shared.f32 	%f13, [%r40];
	add.f32 	%f14, %f16, %f13;
	st.global.f32 	[%rd8], %f14;
	ret;

}
	// .globl	_Z7kernel2Pfiii
.visible .entry _Z7kernel2Pfiii(
	.param .u64 .ptr .align 1 _Z7kernel2Pfiii_param_0,
	.param .u32 _Z7kernel2Pfiii_param_1,
	.param .u32 _Z7kernel2Pfiii_param_2,
	.param .u32 _Z7kernel2Pfiii_param_3
)
{
	.reg .pred 	%p<3>;
	.reg .b32 	%r<19>;
	.reg .b32 	%f<10>;
	.reg .b64 	%rd<13>;

	ld.param.u64 	%rd3, [_Z7kernel2Pfiii_param_0];
	ld.param.u32 	%r4, [_Z7kernel2Pfiii_param_1];
	ld.param.u32 	%r5, [_Z7kernel2Pfiii_param_2];
	ld.param.u32 	%r6, [_Z7kernel2Pfiii_param_3];
	cvta.to.global.u64 	%rd1, %rd3;
	mov.u32 	%r1, %ctaid.x;
	mov.u32 	%r7, %tid.x;
	mov.u32 	%r8, %tid.y;
	mad.lo.s32 	%r2, %r6, %r7, %r8;
	mul.lo.s32 	%r3, %r5, %r1;
	mad.lo.s32 	%r9, %r3, %r6, %r2;
	mul.wide.s32 	%rd4, %r9, 4;
	add.s64 	%rd2, %rd1, %rd4;
	ld.global.f32 	%f1, [%rd2];
	setp.ne.s32 	%p1, %r1, 0;
	@%p1 bra 	$L__BB1_2;
	mad.lo.s32 	%r18, %r6, %r5, %r2;
	mul.wide.s32 	%rd11, %r18, 4;
	add.s64 	%rd12, %rd1, %rd11;
	ld.global.f32 	%f9, [%rd12];
	bra.uni 	$L__BB1_5;
$L__BB1_2:
	add.s32 	%r10, %r4, -1;
	setp.ne.s32 	%p2, %r1, %r10;
	@%p2 bra 	$L__BB1_4;
	sub.s32 	%r16, %r3, %r5;
	mad.lo.s32 	%r17, %r16, %r6, %r2;
	mul.wide.s32 	%rd9, %r17, 4;
	add.s64 	%rd10, %rd1, %rd9;
	ld.global.f32 	%f9, [%rd10];
	bra.uni 	$L__BB1_5;
$L__BB1_4:
	sub.s32 	%r11, %r3, %r5;
	mad.lo.s32 	%r12, %r11, %r6, %r2;
	mul.wide.s32 	%rd5, %r12, 4;
	add.s64 	%rd6, %rd1, %rd5;
	ld.global.f32 	%f6, [%rd6];
	shl.b32 	%r13, %r5, 1;
	add.s32 	%r14, %r11, %r13;
	mad.lo.s32 	%r15, %r14, %r6, %r2;
	mul.wide.s32 	%rd7, %r15, 4;
	add.s64 	%rd8, %rd1, %rd7;
	ld.global.f32 	%f7, [%rd8];
	add.f32 	%f9, %f6, %f7;
$L__BB1_5:
	add.f32 	%f8, %f1, %f9;
	st.global.f32 	[%rd2], %f8;
	ret;

}


// ===== COMPILED SASS (sm_100) =====

	.target	sm_100

	.elftype	@"ET_EXEC"


//--------------------- .note.nv.tkinfo           --------------------------
	.section	.note.nv.tkinfo,"",@"SHT_NOTE"
	.sectionflags	@"SHF_NOTE_NV_TKINFO"
	.tkinfo
        /*0018*/ 	.word	0x00000002
        /*0030*/ 	.string	""
        /*0030*/ 	.string	"ptxas"
        /*0030*/ 	.string	"Cuda compilation tools, release 13.0, V13.0.88"
        /*0030*/ 	.string	"Build cuda_13.0.r13.0/compiler.36424714_0"
        /*0030*/ 	.string	"-arch sm_100 -m 64 "



//--------------------- .note.nv.cuinfo           --------------------------
	.section	.note.nv.cuinfo,"",@"SHT_NOTE"
	.sectionflags	@"SHF_NOTE_NV_CUINFO"
        /*0018*/ 	.short	0x0002
        /*001a*/ 	.short	0x0064
        /*001c*/ 	.short	0x0082
	.zero		2


//--------------------- .nv.info                  --------------------------
	.section	.nv.info,"",@"SHT_CUDA_INFO"
	.align	4


	//----- nvinfo : EIATTR_REGCOUNT
	.align		4
        /*0000*/ 	.byte	0x04, 0x2f
        /*0002*/ 	.short	(.L_1 - .L_0)
	.align		4
.L_0:
        /*0004*/ 	.word	index@(_Z7kernel1Pfii)
        /*0008*/ 	.word	0x00000013


	//----- nvinfo : EIATTR_FRAME_SIZE
	.align		4
.L_1:
        /*000c*/ 	.byte	0x04, 0x11
        /*000e*/ 	.short	(.L_3 - .L_2)
	.align		4
.L_2:
        /*0010*/ 	.word	index@(_Z7kernel1Pfii)
        /*0014*/ 	.word	0x00000000


	//----- nvinfo : EIATTR_REGCOUNT
	.align		4
.L_3:
        /*0018*/ 	.byte	0x04, 0x2f
        /*001a*/ 	.short	(.L_5 - .L_4)
	.align		4
.L_4:
        /*001c*/ 	.word	index@(_Z7kernel2Pfiii)
        /*0020*/ 	.word	0x0000000e


	//----- nvinfo : EIATTR_FRAME_SIZE
	.align		4
.L_5:
        /*0024*/ 	.byte	0x04, 0x11
        /*0026*/ 	.short	(.L_7 - .L_6)
	.align		4
.L_6:
        /*0028*/ 	.word	index@(_Z7kernel2Pfiii)
        /*002c*/ 	.word	0x00000000


	//----- nvinfo : EIATTR_MIN_STACK_SIZE
	.align		4
.L_7:
        /*0030*/ 	.byte	0x04, 0x12
        /*0032*/ 	.short	(.L_9 - .L_8)
	.align		4
.L_8:
        /*0034*/ 	.word	index@(_Z7kernel2Pfiii)
        /*0038*/ 	.word	0x00000000


	//----- nvinfo : EIATTR_MIN_STACK_SIZE
	.align		4
.L_9:
        /*003c*/ 	.byte	0x04, 0x12
        /*003e*/ 	.short	(.L_11 - .L_10)
	.align		4
.L_10:
        /*0040*/ 	.word	index@(_Z7kernel1Pfii)
        /*0044*/ 	.word	0x00000000
.L_11:


//--------------------- .nv.compat                --------------------------
	.section	.nv.compat,"",@"SHT_CUDA_COMPAT_INFO"
	.align	4
        /*0000*/ 	.byte	0x02, 0x09, 0x00, 0x00, 0x02, 0x02, 0x01, 0x00, 0x02, 0x05, 0x05, 0x00, 0x03, 0x07, 0x01, 0x01
        /*0010*/ 	.byte	0x02, 0x03, 0x00, 0x00, 0x02, 0x06, 0x01, 0x00, 0x04, 0x0b, 0x08, 0x00, 0x09, 0x00, 0x00, 0x00
        /*0020*/ 	.byte	0x00, 0x00, 0x00, 0x00


//--------------------- .nv.info._Z7kernel2Pfiii  --------------------------
	.section	.nv.info._Z7kernel2Pfiii,"",@"SHT_CUDA_INFO"
	.sectionflags	@""
	.align	4


	//----- nvinfo : EIATTR_CUDA_API_VERSION
	.align		4
        /*0000*/ 	.byte	0x04, 0x37
        /*0002*/ 	.short	(.L_13 - .L_12)
.L_12:
        /*0004*/ 	.word	0x00000082


	//----- nvinfo : EIATTR_KPARAM_INFO
	.align		4
.L_13:
        /*0008*/ 	.byte	0x04, 0x17
        /*000a*/ 	.short	(.L_15 - .L_14)
.L_14:
        /*000c*/ 	.word	0x00000000
        /*0010*/ 	.short	0x0003
        /*0012*/ 	.short	0x0010
        /*0014*/ 	.byte	0x00, 0xf0, 0x11, 0x00


	//----- nvinfo : EIATTR_KPARAM_INFO
	.align		4
.L_15:
        /*0018*/ 	.byte	0x04, 0x17
        /*001a*/ 	.short	(.L_17 - .L_16)
.L_16:
        /*001c*/ 	.word	0x00000000
        /*0020*/ 	.short	0x0002
        /*0022*/ 	.short	0x000c
        /*0024*/ 	.byte	0x00, 0xf0, 0x11, 0x00


	//----- nvinfo : EIATTR_KPARAM_INFO
	.align		4
.L_17:
        /*0028*/ 	.byte	0x04, 0x17
        /*002a*/ 	.short	(.L_19 - .L_18)
.L_18:
        /*002c*/ 	.word	0x00000000
        /*0030*/ 	.short	0x0001
        /*0032*/ 	.short	0x0008
        /*0034*/ 	.byte	0x00, 0xf0, 0x11, 0x00


	//----- nvinfo : EIATTR_KPARAM_INFO
	.align		4
.L_19:
        /*0038*/ 	.byte	0x04, 0x17
        /*003a*/ 	.short	(.L_21 - .L_20)
.L_20:
        /*003c*/ 	.word	0x00000000
        /*0040*/ 	.short	0x0000
        /*0042*/ 	.short	0x0000
        /*0044*/ 	.byte	0x00, 0xf5, 0x21, 0x00


	//----- nvinfo : EIATTR_SPARSE_MMA_MASK
	.align		4
.L_21:
        /*0048*/ 	.byte	0x03, 0x50
        /*004a*/ 	.short	0x0000


	//----- nvinfo : EIATTR_MAXREG_COUNT
	.align		4
        /*004c*/ 	.byte	0x03, 0x1b
        /*004e*/ 	.short	0x00ff


	//----- nvinfo : EIATTR_MERCURY_ISA_VERSION
	.align		4
        /*0050*/ 	.byte	0x03, 0x5f
        /*0052*/ 	.short	0x0101


	//----- nvinfo : EIATTR_VRC_CTA_INIT_COUNT
	.align		4
        /*0054*/ 	.byte	0x02, 0x4a
	.zero		1
	.zero		1


	//----- nvinfo : EIATTR_EXIT_INSTR_OFFSETS
	.align		4
        /*0058*/ 	.byte	0x04, 0x1c
        /*005a*/ 	.short	(.L_23 - .L_22)


	//   ....[0]....
.L_22:
        /*005c*/ 	.word	0x00000200


	//----- nvinfo : EIATTR_CBANK_PARAM_SIZE
	.align		4
.L_23:
        /*0060*/ 	.byte	0x03, 0x19
        /*0062*/ 	.short	0x0014


	//----- nvinfo : EIATTR_PARAM_CBANK
	.align		4
        /*0064*/ 	.byte	0x04, 0x0a
        /*0066*/ 	.short	(.L_25 - .L_24)
	.align		4
.L_24:
        /*0068*/ 	.word	index@(.nv.constant0._Z7kernel2Pfiii)
        /*006c*/ 	.short	0x0380
        /*006e*/ 	.short	0x0014


	//----- nvinfo : EIATTR_SW_WAR
	.align		4
.L_25:
        /*0070*/ 	.byte	0x04, 0x36
        /*0072*/ 	.short	(.L_27 - .L_26)
.L_26:
        /*0074*/ 	.word	0x00000008
.L_27:


//--------------------- .nv.info._Z7kernel1Pfii   --------------------------
	.section	.nv.info._Z7kernel1Pfii,"",@"SHT_CUDA_INFO"
	.sectionflags	@""
	.align	4


	//----- nvinfo : EIATTR_CUDA_API_VERSION
	.align		4
        /*0000*/ 	.byte	0x04, 0x37
        /*0002*/ 	.short	(.L_29 - .L_28)
.L_28:
        /*0004*/ 	.word	0x00000082


	//----- nvinfo : EIATTR_KPARAM_INFO
	.align		4
.L_29:
        /*0008*/ 	.byte	0x04, 0x17
        /*000a*/ 	.short	(.L_31 - .L_30)
.L_30:
        /*000c*/ 	.word	0x00000000
        /*0010*/ 	.short	0x0002
        /*0012*/ 	.short	0x000c
        /*0014*/ 	.byte	0x00, 0xf0, 0x11, 0x00


	//----- nvinfo : EIATTR_KPARAM_INFO
	.align		4
.L_31:
        /*0018*/ 	.byte	0x04, 0x17
        /*001a*/ 	.short	(.L_33 - .L_32)
.L_32:
        /*001c*/ 	.word	0x00000000
        /*0020*/ 	.short	0x0001
        /*0022*/ 	.short	0x0008
        /*0024*/ 	.byte	0x00, 0xf0, 0x11, 0x00


	//----- nvinfo : EIATTR_KPARAM_INFO
	.align		4
.L_33:
        /*0028*/ 	.byte	0x04, 0x17
        /*002a*/ 	.short	(.L_35 - .L_34)
.L_34:
        /*002c*/ 	.word	0x00000000
        /*0030*/ 	.short	0x0000
        /*0032*/ 	.short	0x0000
        /*0034*/ 	.byte	0x00, 0xf5, 0x21, 0x00


	//----- nvinfo : EIATTR_SPARSE_MMA_MASK
	.align		4
.L_35:
        /*0038*/ 	.byte	0x03, 0x50
        /*003a*/ 	.short	0x0000


	//----- nvinfo : EIATTR_MAXREG_COUNT
	.align		4
        /*003c*/ 	.byte	0x03, 0x1b
        /*003e*/ 	.short	0x00ff


	//----- nvinfo : EIATTR_NUM_BARRIERS
	.align		4
        /*0040*/ 	.byte	0x02, 0x4c
        /*0042*/ 	.byte	0x01
	.zero		1


	//----- nvinfo : EIATTR_MERCURY_ISA_VERSION
	.align		4
        /*0044*/ 	.byte	0x03, 0x5f
        /*0046*/ 	.short	0x0101


	//----- nvinfo : EIATTR_VRC_CTA_INIT_COUNT
	.align		4
        /*0048*/ 	.byte	0x02, 0x4a
	.zero		1
	.zero		1


	//----- nvinfo : EIATTR_EXIT_INSTR_OFFSETS
	.align		4
        /*004c*/ 	.byte	0x04, 0x1c
        /*004e*/ 	.short	(.L_37 - .L_36)


	//   ....[0]....
.L_36:
        /*0050*/ 	.word	0x000002f0


	//----- nvinfo : EIATTR_CRS_STACK_SIZE
	.align		4
.L_37:
        /*0054*/ 	.byte	0x04, 0x1e
        /*0056*/ 	.short	(.L_39 - .L_38)
.L_38:
        /*0058*/ 	.word	0x00000000


	//----- nvinfo : EIATTR_CBANK_PARAM_SIZE
	.align		4
.L_39:
        /*005c*/ 	.byte	0x03, 0x19
        /*005e*/ 	.short	0x0010


	//----- nvinfo : EIATTR_PARAM_CBANK
	.align		4
        /*0060*/ 	.byte	0x04, 0x0a
        /*0062*/ 	.short	(.L_41 - .L_40)
	.align		4
.L_40:
        /*0064*/ 	.word	index@(.nv.constant0._Z7kernel1Pfii)
        /*0068*/ 	.short	0x0380
        /*006a*/ 	.short	0x0010


	//----- nvinfo : EIATTR_SW_WAR
	.align		4
.L_41:
        /*006c*/ 	.byte	0x04, 0x36
        /*006e*/ 	.short	(.L_43 - .L_42)
.L_42:
        /*0070*/ 	.word	0x00000008
.L_43:


//--------------------- .nv.callgraph             --------------------------
	.section	.nv.callgraph,"",@"SHT_CUDA_CALLGRAPH"
	.align	4
	.sectionentsize	8
	.align		4
        /*0000*/ 	.word	0x00000000
	.align		4
        /*0004*/ 	.word	0xffffffff
	.align		4
        /*0008*/ 	.word	0x00000000
	.align		4
        /*000c*/ 	.word	0xfffffffe
	.align		4
        /*0010*/ 	.word	0x00000000
	.align		4
        /*0014*/ 	.word	0xfffffffd
	.align		4
        /*0018*/ 	.word	0x00000000
	.align		4
        /*001c*/ 	.word	0xfffffffc


//--------------------- .text._Z7kernel2Pfiii     --------------------------
	.section	.text._Z7kernel2Pfiii,"ax",@progbits
	.align	128
        .global         _Z7kernel2Pfiii
        .type           _Z7kernel2Pfiii,@function
        .size           _Z7kernel2Pfiii,(.L_x_5 - _Z7kernel2Pfiii)
        .other          _Z7kernel2Pfiii,@"STO_CUDA_ENTRY STV_DEFAULT"
_Z7kernel2Pfiii:
.text._Z7kernel2Pfiii:
[----:B------:R-:W-:Y:S08]  /*0000*/  LDC R1, c[0x0][0x37c] ;  /* 0x0000df00ff017b82 */ /* 0x000ff00000000800 */
[----:B------:R-:W0:Y:S01]  /*0010*/  S2UR UR6, SR_CTAID.X ;  /* 0x00000000000679c3 */ /* 0x000e220000002500 */
[----:B------:R-:W1:Y:S01]  /*0020*/  S2R R0, SR_TID.X ;  /* 0x0000000000007919 */ /* 0x000e620000002100 */
[----:B------:R-:W1:Y:S01]  /*0030*/  LDCU UR7, c[0x0][0x390] ;  /* 0x00007200ff0777ac */ /* 0x000e620008000800 */
[----:B------:R-:W1:Y:S01]  /*0040*/  S2R R3, SR_TID.Y ;  /* 0x0000000000037919 */ /* 0x000e620000002200 */
[----:B------:R-:W2:Y:S04]  /*0050*/  LDCU.64 UR4, c[0x0][0x358] ;  /* 0x00006b00ff0477ac */ /* 0x000ea80008000a00 */
[----:B------:R-:W3:Y:S08]  /*0060*/  LDC R10, c[0x0][0x38c] ;  /* 0x0000e300ff0a7b82 */ /* 0x000ef00000000800 */
[----:B------:R-:W4:Y:S01]  /*0070*/  LDC.64 R4, c[0x0][0x380] ;  /* 0x0000e000ff047b82 */ /* 0x000f220000000a00 */
[----:B0-----:R-:W-:Y:S01]  /*0080*/  ISETP.NE.AND P0, PT, RZ, UR6, PT ;  /* 0x00000006ff007c0c */ /* 0x001fe2000bf05270 */
[----:B---3--:R-:W-:-:S02]  /*0090*/  IMAD R9, R10, UR6, RZ ;  /* 0x000000060a097c24 */ /* 0x008fc4000f8e02ff */
[----:B-1----:R-:W-:-:S04]  /*00a0*/  IMAD R0, R0, UR7, R3 ;  /* 0x0000000700007c24 */ /* 0x002fc8000f8e0203 */
[----:B------:R-:W-:-:S06]  /*00b0*/  IMAD R3, R9, UR7, R0 ;  /* 0x0000000709037c24 */ /* 0x000fcc000f8e0200 */
[----:B------:R-:W-:Y:S02]  /*00c0*/  @!P0 IMAD R7, R10, UR7, R0 ;  /* 0x000000070a078c24 */ /* 0x000fe4000f8e0200 */
[----:B----4-:R-:W-:-:S04]  /*00d0*/  IMAD.WIDE R2, R3, 0x4, R4 ;  /* 0x0000000403027825 */ /* 0x010fc800078e0204 */
[----:B------:R-:W-:Y:S01]  /*00e0*/  @!P0 IMAD.WIDE R6, R7, 0x4, R4 ;  /* 0x0000000407068825 */ /* 0x000fe200078e0204 */
[----:B--2---:R0:W5:Y:S04]  /*00f0*/  LDG.E R8, desc[UR4][R2.64] ;  /* 0x0000000402087981 */ /* 0x004168000c1e1900 */
[----:B------:R0:W5:Y:S01]  /*0100*/  @!P0 LDG.E R11, desc[UR4][R6.64] ;  /* 0x00000004060b8981 */ /* 0x000162000c1e1900 */
[----:B------:R-:W-:Y:S05]  /*0110*/  @!P0 BRA `(.L_x_0) ;  /* 0x0000000000308947 */ /* 0x000fea0003800000 */
[----:B0-----:R-:W0:Y:S01]  /*0120*/  LDC R6, c[0x0][0x388] ;  /* 0x0000e200ff067b82 */ /* 0x001e220000000800 */
[----:B------:R-:W-:-:S05]  /*0130*/  IADD3 R9, PT, PT, R9, -R10, RZ ;  /* 0x8000000a09097210 */ /* 0x000fca0007ffe0ff */
[----:B------:R-:W-:Y:S01]  /*0140*/  IMAD R7, R9, UR7, R0 ;  /* 0x0000000709077c24 */ /* 0x000fe2000f8e0200 */
[----:B0-----:R-:W-:-:S04]  /*0150*/  IADD3 R6, PT, PT, R6, -0x1, RZ ;  /* 0xffffffff06067810 */ /* 0x001fc80007ffe0ff */
[----:B------:R-:W-:Y:S01]  /*0160*/  ISETP.NE.AND P0, PT, R6, UR6, PT ;  /* 0x0000000606007c0c */ /* 0x000fe2000bf05270 */
[----:B------:R-:W-:-:S05]  /*0170*/  IMAD.WIDE R6, R7, 0x4, R4 ;  /* 0x0000000407067825 */ /* 0x000fca00078e0204 */
[----:B-----5:R-:W2:Y:S07]  /*0180*/  LDG.E R11, desc[UR4][R6.64] ;  /* 0x00000004060b7981 */ /* 0x020eae000c1e1900 */
[----:B------:R-:W-:-:S05]  /*0190*/  @P0 LEA R9, R10, R9, 0x1 ;  /* 0x000000090a090211 */ /* 0x000fca00078e08ff */
[----:B------:R-:W-:-:S04]  /*01a0*/  @P0 IMAD R9, R9, UR7, R0 ;  /* 0x0000000709090c24 */ /* 0x000fc8000f8e0200 */
[----:B------:R-:W-:-:S06]  /*01b0*/  @P0 IMAD.WIDE R4, R9, 0x4, R4 ;  /* 0x0000000409040825 */ /* 0x000fcc00078e0204 */
[----:B------:R-:W2:Y:S02]  /*01c0*/  @P0 LDG.E R4, desc[UR4][R4.64] ;  /* 0x0000000404040981 */ /* 0x000ea4000c1e1900 */
[----:B--2---:R-:W-:-:S07]  /*01d0*/  @P0 FADD R11, R11, R4 ;  /* 0x000000040b0b0221 */ /* 0x004fce0000000000 */
.L_x_0:
[----:B-----5:R-:W-:-:S05]  /*01e0*/  FADD R11, R8, R11 ;  /* 0x0000000b080b7221 */ /* 0x020fca0000000000 */
[----:B------:R-:W-:Y:S01]  /*01f0*/  STG.E desc[UR4][R2.64], R11 ;  /* 0x0000000b02007986 */ /* 0x000fe2000c101904 */
[----:B------:R-:W-:Y:S05]  /*0200*/  EXIT ;  /* 0x000000000000794d */ /* 0x000fea0003800000 */
.L_x_1:
[----:B------:R-:W-:-:S00]  /*0210*/  BRA `(.L_x_1) ;  /* 0xfffffffc00fc7947 */ /* 0x000fc0000383ffff */
[----:B------:R-:W-:-:S00]  /*0220*/  NOP ;  /* 0x0000000000007918 */ /* 0x000fc00000000000 */
        /* <DEDUP_REMOVED lines=13> */
.L_x_5:


//--------------------- .text._Z7kernel1Pfii      --------------------------
	.section	.text._Z7kernel1Pfii,"ax",@progbits
	.align	128
        .global         _Z7kernel1Pfii
        .type           _Z7kernel1Pfii,@function
        .size           _Z7kernel1Pfii,(.L_x_6 - _Z7kernel1Pfii)
        .other          _Z7kernel1Pfii,@"STO_CUDA_ENTRY STV_DEFAULT"
_Z7kernel1Pfii:
.text._Z7kernel1Pfii:
[----:B------:R-:W-:Y:S01]  /*0000*/  LDC R1, c[0x0][0x37c] ;  /* 0x0000df00ff017b82 */ /* 0x000fe20000000800 */
[----:B------:R-:W0:Y:S07]  /*0010*/  S2R R15, SR_TID.X ;  /* 0x00000000000f7919 */ /* 0x000e2e0000002100 */
[----:B------:R-:W0:Y:S01]  /*0020*/  LDC.64 R6, c[0x0][0x388] ;  /* 0x0000e200ff067b82 */ /* 0x000e220000000a00 */
[----:B------:R-:W1:Y:S01]  /*0030*/  LDCU.64 UR6, c[0x0][0x358] ;  /* 0x00006b00ff0677ac */ /* 0x000e620008000a00 */
[----:B------:R-:W2:Y:S06]  /*0040*/  S2R R16, SR_TID.Y ;  /* 0x0000000000107919 */ /* 0x000eac0000002200 */
[----:B------:R-:W3:Y:S08]  /*0050*/  S2UR UR4, SR_CTAID.X ;  /* 0x00000000000479c3 */ /* 0x000ef00000002500 */
[----:B------:R-:W4:Y:S01]  /*0060*/  LDC.64 R2, c[0x0][0x380] ;  /* 0x0000e000ff027b82 */ /* 0x000f220000000a00 */
[----:B0-----:R-:W-:-:S02]  /*0070*/  IMAD R8, R15, R7, RZ ;  /* 0x000000070f087224 */ /* 0x001fc400078e02ff */
[----:B---3--:R-:W-:-:S03]  /*0080*/  IMAD R0, R6, UR4, RZ ;  /* 0x0000000406007c24 */ /* 0x008fc6000f8e02ff */
[----:B--2---:R-:W-:-:S05]  /*0090*/  IADD3 R9, PT, PT, R8, R16, RZ ;  /* 0x0000001008097210 */ /* 0x004fca0007ffe0ff */
[----:B------:R-:W-:-:S04]  /*00a0*/  IMAD R5, R0, R7, R9 ;  /* 0x0000000700057224 */ /* 0x000fc800078e0209 */
[----:B----4-:R-:W-:-:S05]  /*00b0*/  IMAD.WIDE R4, R5, 0x4, R2 ;  /* 0x0000000405047825 */ /* 0x010fca00078e0202 */
[----:B-1----:R-:W2:Y:S01]  /*00c0*/  LDG.E R10, desc[UR6][R4.64] ;  /* 0x00000006040a7981 */ /* 0x002ea2000c1e1900 */
[----:B------:R-:W0:Y:S01]  /*00d0*/  S2UR UR5, SR_CgaCtaId ;  /* 0x00000000000579c3 */ /* 0x000e220000008800 */
[----:B------:R-:W-:Y:S01]  /*00e0*/  UMOV UR4, 0x400 ;  /* 0x0000040000047882 */ /* 0x000fe20000000000 */
[----:B------:R-:W-:Y:S01]  /*00f0*/  ISETP.NE.AND P0, PT, R15, RZ, PT ;  /* 0x000000ff0f00720c */ /* 0x000fe20003f05270 */
[----:B------:R-:W-:Y:S01]  /*0100*/  BSSY.RECONVERGENT B0, `(.L_x_2) ;  /* 0x0000017000007945 */ /* 0x000fe20003800200 */
[----:B0-----:R-:W-:Y:S01]  /*0110*/  ULEA UR4, UR5, UR4, 0x18 ;  /* 0x0000000405047291 */ /* 0x001fe2000f8ec0ff */
[----:B------:R-:W0:Y:S05]  /*0120*/  LDCU UR5, c[0x0][0x38c] ;  /* 0x00007180ff0577ac */ /* 0x000e2a0008000800 */
[----:B------:R-:W-:-:S02]  /*0130*/  LEA R9, R9, UR4, 0x2 ;  /* 0x0000000409097c11 */ /* 0x000fc4000f8e10ff */
[----:B------:R-:W-:-:S03]  /*0140*/  LEA R12, R8, UR4, 0x2 ;  /* 0x00000004080c7c11 */ /* 0x000fc6000f8e10ff */
[----:B------:R-:W-:Y:S01]  /*0150*/  @!P0 LEA R13, R16, UR4, 0x2 ;  /* 0x00000004100d8c11 */ /* 0x000fe2000f8e10ff */
[----:B--2---:R-:W-:Y:S04]  /*0160*/  STS [R9], R10 ;  /* 0x0000000a09007388 */ /* 0x004fe80000000800 */
[----:B------:R-:W1:Y:S02]  /*0170*/  LDS R11, [R12] ;  /* 0x000000000c0b7984 */ /* 0x000e640000000800 */
[----:B-1----:R-:W-:Y:S01]  /*0180*/  FADD R14, R10, R11 ;  /* 0x0000000b0a0e7221 */ /* 0x002fe20000000000 */
[----:B0-----:R-:W-:-:S04]  /*0190*/  MOV R11, UR5 ;  /* 0x00000005000b7c02 */ /* 0x001fc80008000f00 */
[----:B------:R0:W-:Y:S01]  /*01a0*/  STS [R9], R14 ;  /* 0x0000000e09007388 */ /* 0x0001e20000000800 */
[----:B------:R-:W-:Y:S06]  /*01b0*/  BAR.SYNC.DEFER_BLOCKING 0x0 ;  /* 0x0000000000007b1d */ /* 0x000fec0000010000 */
[----:B------:R-:W1:Y:S01]  /*01c0*/  @!P0 LDS R13, [R13] ;  /* 0x000000000d0d8984 */ /* 0x000e620000000800 */
[----:B------:R-:W-:Y:S05]  /*01d0*/  @!P0 BRA `(.L_x_3) ;  /* 0x0000000000248947 */ /* 0x000fea0003800000 */
[----:B------:R-:W-:Y:S01]  /*01e0*/  VIADD R6, R6, 0xffffffff ;  /* 0xffffffff06067836 */ /* 0x000fe20000000000 */
[----:B------:R-:W-:Y:S01]  /*01f0*/  IADD3 R11, PT, PT, R8, -R7, RZ ;  /* 0x80000007080b7210 */ /* 0x000fe20007ffe0ff */
[----:B-1----:R-:W-:Y:S03]  /*0200*/  LDS R13, [R9] ;  /* 0x00000000090d7984 */ /* 0x002fe60000000800 */
[----:B------:R-:W-:-:S13]  /*0210*/  ISETP.NE.AND P1, PT, R15, R6, PT ;  /* 0x000000060f00720c */ /* 0x000fda0003f25270 */
[----:B------:R-:W-:Y:S01]  /*0220*/  @P1 IMAD.IADD R6, R11, 0x1, R16 ;  /* 0x000000010b061824 */ /* 0x000fe200078e0210 */
[----:B------:R-:W-:-:S04]  /*0230*/  @P1 LEA R11, R7, R11, 0x1 ;  /* 0x0000000b070b1211 */ /* 0x000fc800078e08ff */
[----:B------:R-:W-:-:S06]  /*0240*/  @P1 LEA R6, R6, UR4, 0x2 ;  /* 0x0000000406061c11 */ /* 0x000fcc000f8e10ff */
[----:B------:R-:W1:Y:S02]  /*0250*/  @P1 LDS R6, [R6] ;  /* 0x0000000006061984 */ /* 0x000e640000000800 */
[----:B-1----:R-:W-:-:S07]  /*0260*/  @P1 FADD R13, R13, R6 ;  /* 0x000000060d0d1221 */ /* 0x002fce0000000000 */
.L_x_3:
[----:B------:R-:W-:Y:S05]  /*0270*/  BSYNC.RECONVERGENT B0 ;  /* 0x0000000000007941 */ /* 0x000fea0003800200 */
.L_x_2:
[----:B------:R-:W-:Y:S01]  /*0280*/  IADD3 R11, PT, PT, R16, R11, RZ ;  /* 0x0000000b100b7210 */ /* 0x000fe20007ffe0ff */
[----:B------:R-:W-:-:S03]  /*0290*/  @!P0 IMAD R7, R0, R7, R16 ;  /* 0x0000000700078224 */ /* 0x000fc600078e0210 */
[----:B------:R-:W-:Y:S01]  /*02a0*/  LEA R11, R11, UR4, 0x2 ;  /* 0x000000040b0b7c11 */ /* 0x000fe2000f8e10ff */
[----:B------:R-:W-:-:S04]  /*02b0*/  @!P0 IMAD.WIDE R4, R7, 0x4, R2 ;  /* 0x0000000407048825 */ /* 0x000fc800078e0202 */
[----:B------:R-:W1:Y:S02]  /*02c0*/  LDS R6, [R11] ;  /* 0x000000000b067984 */ /* 0x000e640000000800 */
[----:B-1----:R-:W-:-:S05]  /*02d0*/  FADD R13, R6, R13 ;  /* 0x0000000d060d7221 */ /* 0x002fca0000000000 */
[----:B------:R-:W-:Y:S01]  /*02e0*/  STG.E desc[UR6][R4.64], R13 ;  /* 0x0000000d04007986 */ /* 0x000fe2000c101906 */
[----:B------:R-:W-:Y:S05]  /*02f0*/  EXIT ;  /* 0x000000000000794d */ /* 0x000fea0003800000 */
.L_x_4:
        /* <DEDUP_REMOVED lines=16> */
.L_x_6:


//--------------------- .nv.shared._Z7kernel2Pfiii --------------------------
	.section	.nv.shared._Z7kernel2Pfiii,"aw",@nobits
	.sectionflags	@""
	.align	16
	.zero		1024


//--------------------- .nv.shared.reserved.0     --------------------------
	.section	.nv.shared.reserved.0,"aw",@nobits
	.weak		__nv_reservedSMEM_offset_0_alias
	.size		__nv_reservedSMEM_offset_0_alias, 0, 64
	.other		__nv_reservedSMEM_offset_0_alias,@"STO_CUDA_RESERVED_SHARED STV_DEFAULT"
__nv_reservedSMEM_offset_0_alias:
	.zero		0
	.zero		64


//--------------------- .nv.shared._Z7kernel1Pfii --------------------------
	.section	.nv.shared._Z7kernel1Pfii,"aw",@nobits
	.sectionflags	@""
	.align	16
	.zero		1024


//--------------------- .nv.constant0._Z7kernel2Pfiii --------------------------
	.section	.nv.constant0._Z7kernel2Pfiii,"a",@progbits
	.sectionflags	@""
	.align	4
.nv.constant0._Z7kernel2Pfiii:
	.zero		916


//--------------------- .nv.constant0._Z7kernel1Pfii --------------------------
	.section	.nv.constant0._Z7kernel1Pfii,"a",@progbits
	.sectionflags	@""
	.align	4
.nv.constant0._Z7kernel1Pfii:
	.zero		912


//--------------------- SYMBOLS --------------------------

	.type		.nv.reservedSmem.offset0,@object
	.size		.nv.reservedSmem.offset0,0x4
	.type		.nv.reservedSmem.cap,@object
	.size		.nv.reservedSmem.cap,0x4
